//
// Generated by NVIDIA NVVM Compiler
//
// Compiler Build ID: CL-36424714
// Cuda compilation tools, release 13.0, V13.0.88
// Based on NVVM 20.0.0
//

.version 9.0
.target sm_100
.address_size 64

	// .globl	_Z12parallel_mulPiPKii

.visible .entry _Z12parallel_mulPiPKii(
	.param .u64 .ptr .align 1 _Z12parallel_mulPiPKii_param_0,
	.param .u64 .ptr .align 1 _Z12parallel_mulPiPKii_param_1,
	.param .u32 _Z12parallel_mulPiPKii_param_2
)
{
	.reg .pred 	%p<4>;
	.reg .b32 	%r<24>;
	.reg .b64 	%rd<7>;

	ld.param.u64 	%rd4, [_Z12parallel_mulPiPKii_param_0];
	ld.param.u64 	%rd3, [_Z12parallel_mulPiPKii_param_1];
	ld.param.u32 	%r12, [_Z12parallel_mulPiPKii_param_2];
	cvta.to.global.u64 	%rd1, %rd4;
	mov.u32 	%r1, %ntid.x;
	mov.u32 	%r14, %ctaid.x;
	mov.u32 	%r15, %tid.x;
	mad.lo.s32 	%r20, %r1, %r14, %r15;
	setp.ge.s32 	%p1, %r20, %r12;
	mov.b32 	%r22, 1;
	@%p1 bra 	$L__BB0_3;
	mov.u32 	%r17, %nctaid.x;
	mul.lo.s32 	%r3, %r1, %r17;
	cvta.to.global.u64 	%rd2, %rd3;
	mov.b32 	%r22, 1;
$L__BB0_2:
	mul.wide.s32 	%rd5, %r20, 4;
	add.s64 	%rd6, %rd2, %rd5;
	ld.global.u32 	%r18, [%rd6];
	mul.lo.s32 	%r22, %r18, %r22;
	add.s32 	%r20, %r20, %r3;
	setp.lt.s32 	%p2, %r20, %r12;
	@%p2 bra 	$L__BB0_2;
$L__BB0_3:
	ld.global.u32 	%r23, [%rd1];
$L__BB0_4:
	mul.lo.s32 	%r19, %r23, %r22;
	atom.relaxed.global.cas.b32 	%r11, [%rd1], %r23, %r19;
	setp.ne.s32 	%p3, %r23, %r11;
	mov.u32 	%r23, %r11;
	@%p3 bra 	$L__BB0_4;
	ret;

}


// ===== COMPILED SASS (sm_100) =====

	.target	sm_100

	.elftype	@"ET_EXEC"


//--------------------- .note.nv.tkinfo           --------------------------
	.section	.note.nv.tkinfo,"",@"SHT_NOTE"
	.sectionflags	@"SHF_NOTE_NV_TKINFO"
	.tkinfo
        /*0018*/ 	.word	0x00000002
        /*0030*/ 	.string	""
        /*0030*/ 	.string	"ptxas"
        /*0030*/ 	.string	"Cuda compilation tools, release 13.0, V13.0.88"
        /*0030*/ 	.string	"Build cuda_13.0.r13.0/compiler.36424714_0"
        /*0030*/ 	.string	"-arch sm_100 -m 64 "



//--------------------- .note.nv.cuinfo           --------------------------
	.section	.note.nv.cuinfo,"",@"SHT_NOTE"
	.sectionflags	@"SHF_NOTE_NV_CUINFO"
        /*0018*/ 	.short	0x0002
        /*001a*/ 	.short	0x0064
        /*001c*/ 	.short	0x0082
	.zero		2


//--------------------- .nv.info                  --------------------------
	.section	.nv.info,"",@"SHT_CUDA_INFO"
	.align	4


	//----- nvinfo : EIATTR_REGCOUNT
	.align		4
        /*0000*/ 	.byte	0x04, 0x2f
        /*0002*/ 	.short	(.L_1 - .L_0)
	.align		4
.L_0:
        /*0004*/ 	.word	index@(_Z12parallel_mulPiPKii)
        /*0008*/ 	.word	0x0000000e


	//----- nvinfo : EIATTR_FRAME_SIZE
	.align		4
.L_1:
        /*000c*/ 	.byte	0x04, 0x11
        /*000e*/ 	.short	(.L_3 - .L_2)
	.align		4
.L_2:
        /*0010*/ 	.word	index@(_Z12parallel_mulPiPKii)
        /*0014*/ 	.word	0x00000000


	//----- nvinfo : EIATTR_MIN_STACK_SIZE
	.align		4
.L_3:
        /*0018*/ 	.byte	0x04, 0x12
        /*001a*/ 	.short	(.L_5 - .L_4)
	.align		4
.L_4:
        /*001c*/ 	.word	index@(_Z12parallel_mulPiPKii)
        /*0020*/ 	.word	0x00000000
.L_5:


//--------------------- .nv.compat                --------------------------
	.section	.nv.compat,"",@"SHT_CUDA_COMPAT_INFO"
	.align	4
        /*0000*/ 	.byte	0x02, 0x09, 0x00, 0x00, 0x02, 0x02, 0x01, 0x00, 0x02, 0x05, 0x05, 0x00, 0x03, 0x07, 0x01, 0x01
        /*0010*/ 	.byte	0x02, 0x03, 0x00, 0x00, 0x02, 0x06, 0x01, 0x00, 0x04, 0x0b, 0x08, 0x00, 0x09, 0x00, 0x00, 0x00
        /*0020*/ 	.byte	0x00, 0x00, 0x00, 0x00


//--------------------- .nv.info._Z12parallel_mulPiPKii --------------------------
	.section	.nv.info._Z12parallel_mulPiPKii,"",@"SHT_CUDA_INFO"
	.sectionflags	@""
	.align	4


	//----- nvinfo : EIATTR_CUDA_API_VERSION
	.align		4
        /*0000*/ 	.byte	0x04, 0x37
        /*0002*/ 	.short	(.L_7 - .L_6)
.L_6:
        /*0004*/ 	.word	0x00000082


	//----- nvinfo : EIATTR_KPARAM_INFO
	.align		4
.L_7:
        /*0008*/ 	.byte	0x04, 0x17
        /*000a*/ 	.short	(.L_9 - .L_8)
.L_8:
        /*000c*/ 	.word	0x00000000
        /*0010*/ 	.short	0x0002
        /*0012*/ 	.short	0x0010
        /*0014*/ 	.byte	0x00, 0xf0, 0x11, 0x00


	//----- nvinfo : EIATTR_KPARAM_INFO
	.align		4
.L_9:
        /*0018*/ 	.byte	0x04, 0x17
        /*001a*/ 	.short	(.L_11 - .L_10)
.L_10:
        /*001c*/ 	.word	0x00000000
        /*0020*/ 	.short	0x0001
        /*0022*/ 	.short	0x0008
        /*0024*/ 	.byte	0x00, 0xf5, 0x21, 0x00


	//----- nvinfo : EIATTR_KPARAM_INFO
	.align		4
.L_11:
        /*0028*/ 	.byte	0x04, 0x17
        /*002a*/ 	.short	(.L_13 - .L_12)
.L_12:
        /*002c*/ 	.word	0x00000000
        /*0030*/ 	.short	0x0000
        /*0032*/ 	.short	0x0000
        /*0034*/ 	.byte	0x00, 0xf5, 0x21, 0x00


	//----- nvinfo : EIATTR_SPARSE_MMA_MASK
	.align		4
.L_13:
        /*0038*/ 	.byte	0x03, 0x50
        /*003a*/ 	.short	0x0000


	//----- nvinfo : EIATTR_MAXREG_COUNT
	.align		4
        /*003c*/ 	.byte	0x03, 0x1b
        /*003e*/ 	.short	0x00ff


	//----- nvinfo : EIATTR_MERCURY_ISA_VERSION
	.align		4
        /*0040*/ 	.byte	0x03, 0x5f
        /*0042*/ 	.short	0x0101


	//----- nvinfo : EIATTR_VRC_CTA_INIT_COUNT
	.align		4
        /*0044*/ 	.byte	0x02, 0x4a
	.zero		1
	.zero		1


	//----- nvinfo : EIATTR_EXIT_INSTR_OFFSETS
	.align		4
        /*0048*/ 	.byte	0x04, 0x1c
        /*004a*/ 	.short	(.L_15 - .L_14)


	//   ....[0]....
.L_14:
        /*004c*/ 	.word	0x000001e0


	//----- nvinfo : EIATTR_CRS_STACK_SIZE
	.align		4
.L_15:
        /*0050*/ 	.byte	0x04, 0x1e
        /*0052*/ 	.short	(.L_17 - .L_16)
.L_16:
        /*0054*/ 	.word	0x00000000


	//----- nvinfo : EIATTR_CBANK_PARAM_SIZE
	.align		4
.L_17:
        /*0058*/ 	.byte	0x03, 0x19
        /*005a*/ 	.short	0x0014


	//----- nvinfo : EIATTR_PARAM_CBANK
	.align		4
        /*005c*/ 	.byte	0x04, 0x0a
        /*005e*/ 	.short	(.L_19 - .L_18)
	.align		4
.L_18:
        /*0060*/ 	.word	index@(.nv.constant0._Z12parallel_mulPiPKii)
        /*0064*/ 	.short	0x0380
        /*0066*/ 	.short	0x0014


	//----- nvinfo : EIATTR_SW_WAR
	.align		4
.L_19:
        /*0068*/ 	.byte	0x04, 0x36
        /*006a*/ 	.short	(.L_21 - .L_20)
.L_20:
        /*006c*/ 	.word	0x00000008
.L_21:


//--------------------- .nv.callgraph             --------------------------
	.section	.nv.callgraph,"",@"SHT_CUDA_CALLGRAPH"
	.align	4
	.sectionentsize	8
	.align		4
        /*0000*/ 	.word	0x00000000
	.align		4
        /*0004*/ 	.word	0xffffffff
	.align		4
        /*0008*/ 	.word	0x00000000
	.align		4
        /*000c*/ 	.word	0xfffffffe
	.align		4
        /*0010*/ 	.word	0x00000000
	.align		4
        /*0014*/ 	.word	0xfffffffd
	.align		4
        /*0018*/ 	.word	0x00000000
	.align		4
        /*001c*/ 	.word	0xfffffffc


//--------------------- .text._Z12parallel_mulPiPKii --------------------------
	.section	.text._Z12parallel_mulPiPKii,"ax",@progbits
	.align	128
        .global         _Z12parallel_mulPiPKii
        .type           _Z12parallel_mulPiPKii,@function
        .size           _Z12parallel_mulPiPKii,(.L_x_4 - _Z12parallel_mulPiPKii)
        .other          _Z12parallel_mulPiPKii,@"STO_CUDA_ENTRY STV_DEFAULT"
_Z12parallel_mulPiPKii:
.text._Z12parallel_mulPiPKii:
[----:B------:R-:W-:Y:S08]  /*0000*/  LDC R1, c[0x0][0x37c] ;  /* 0x0000df00ff017b82 */ /* 0x000ff00000000800 */
[----:B------:R-:W0:Y:S01]  /*0010*/  LDC.64 R4, c[0x0][0x380] ;  /* 0x0000e000ff047b82 */ /* 0x000e220000000a00 */
[----:B------:R-:W0:Y:S01]  /*0020*/  LDCU.64 UR4, c[0x0][0x358] ;  /* 0x00006b00ff0477ac */ /* 0x000e220008000a00 */
[----:B------:R-:W1:Y:S01]  /*0030*/  S2R R0, SR_CTAID.X ;  /* 0x0000000000007919 */ /* 0x000e620000002500 */
[----:B------:R-:W1:Y:S01]  /*0040*/  S2R R3, SR_TID.X ;  /* 0x0000000000037919 */ /* 0x000e620000002100 */
[----:B------:R-:W1:Y:S01]  /*0050*/  LDCU UR6, c[0x0][0x360] ;  /* 0x00006c00ff0677ac */ /* 0x000e620008000800 */
[----:B------:R-:W2:Y:S01]  /*0060*/  LDCU UR7, c[0x0][0x390] ;  /* 0x00007200ff0777ac */ /* 0x000ea20008000800 */
[----:B0-----:R0:W5:Y:S01]  /*0070*/  LDG.E R10, desc[UR4][R4.64] ;  /* 0x00000004040a7981 */ /* 0x001162000c1e1900 */
[----:B------:R-:W-:Y:S01]  /*0080*/  BSSY.RECONVERGENT B0, `(.L_x_0) ;  /* 0x000000f000007945 */ /* 0x000fe20003800200 */
[----:B------:R-:W-:-:S02]  /*0090*/  HFMA2 R9, -RZ, RZ, 0, 5.9604644775390625e-08 ;  /* 0x00000001ff097431 */ /* 0x000fc400000001ff */
[----:B-1----:R-:W-:-:S05]  /*00a0*/  IMAD R0, R0, UR6, R3 ;  /* 0x0000000600007c24 */ /* 0x002fca000f8e0203 */
[----:B--2---:R-:W-:-:S13]  /*00b0*/  ISETP.GE.AND P0, PT, R0, UR7, PT ;  /* 0x0000000700007c0c */ /* 0x004fda000bf06270 */
[----:B0-----:R-:W-:Y:S05]  /*00c0*/  @P0 BRA `(.L_x_1) ;  /* 0x0000000000280947 */ /* 0x001fea0003800000 */
[----:B------:R-:W0:Y:S01]  /*00d0*/  LDC R11, c[0x0][0x370] ;  /* 0x0000dc00ff0b7b82 */ /* 0x000e220000000800 */
[----:B------:R-:W-:-:S07]  /*00e0*/  MOV R9, 0x1 ;  /* 0x0000000100097802 */ /* 0x000fce0000000f00 */
[----:B------:R-:W1:Y:S01]  /*00f0*/  LDC.64 R6, c[0x0][0x388] ;  /* 0x0000e200ff067b82 */ /* 0x000e620000000a00 */
[----:B0-----:R-:W-:-:S07]  /*0100*/  IMAD R11, R11, UR6, RZ ;  /* 0x000000060b0b7c24 */ /* 0x001fce000f8e02ff */
.L_x_2:
[----:B-1----:R-:W-:-:S06]  /*0110*/  IMAD.WIDE R2, R0, 0x4, R6 ;  /* 0x0000000400027825 */ /* 0x002fcc00078e0206 */
[----:B------:R-:W2:Y:S01]  /*0120*/  LDG.E R2, desc[UR4][R2.64] ;  /* 0x0000000402027981 */ /* 0x000ea2000c1e1900 */
[----:B------:R-:W-:-:S04]  /*0130*/  IADD3 R0, PT, PT, R11, R0, RZ ;  /* 0x000000000b007210 */ /* 0x000fc80007ffe0ff */
[----:B------:R-:W-:Y:S01]  /*0140*/  ISETP.GE.AND P0, PT, R0, UR7, PT ;  /* 0x0000000700007c0c */ /* 0x000fe2000bf06270 */
[----:B--2---:R-:W-:-:S12]  /*0150*/  IMAD R9, R2, R9, RZ ;  /* 0x0000000902097224 */ /* 0x004fd800078e02ff */
[----:B------:R-:W-:Y:S05]  /*0160*/  @!P0 BRA `(.L_x_2) ;  /* 0xfffffffc00e88947 */ /* 0x000fea000383ffff */
.L_x_1:
[----:B------:R-:W-:Y:S05]  /*0170*/  BSYNC.RECONVERGENT B0 ;  /* 0x0000000000007941 */ /* 0x000fea0003800200 */
.L_x_0:
[C---:B-----5:R-:W-:Y:S01]  /*0180*/  IMAD R11, R10.reuse, R9, RZ ;  /* 0x000000090a0b7224 */ /* 0x060fe200078e02ff */
[----:B------:R-:W-:Y:S05]  /*0190*/  YIELD ;  /* 0x0000000000007946 */ /* 0x000fea0003800000 */
[----:B------:R-:W2:Y:S02]  /*01a0*/  ATOMG.E.CAS.STRONG.GPU PT, R11, [R4], R10, R11 ;  /* 0x0000000a040b73a9 */ /* 0x000ea400001ee10b */
[-C--:B--2---:R-:W-:Y:S02]  /*01b0*/  ISETP.NE.AND P0, PT, R10, R11.reuse, PT ;  /* 0x0000000b0a00720c */ /* 0x084fe40003f05270 */
[----:B------:R-:W-:-:S11]  /*01c0*/  MOV R10, R11 ;  /* 0x0000000b000a7202 */ /* 0x000fd60000000f00 */
[----:B------:R-:W-:Y:S05]  /*01d0*/  @P0 BRA `(.L_x_0) ;  /* 0xfffffffc00e80947 */ /* 0x000fea000383ffff */
[----:B------:R-:W-:Y:S05]  /*01e0*/  EXIT ;  /* 0x000000000000794d */ /* 0x000fea0003800000 */
.L_x_3:
[----:B------:R-:W-:-:S00]  /*01f0*/  BRA `(.L_x_3) ;  /* 0xfffffffc00fc7947 */ /* 0x000fc0000383ffff */
[----:B------:R-:W-:-:S00]  /*0200*/  NOP ;  /* 0x0000000000007918 */ /* 0x000fc00000000000 */
[----:B------:R-:W-:-:S00]  /*0210*/  NOP ;  /* 0x0000000000007918 */ /* 0x000fc00000000000 */
[----:B------:R-:W-:-:S00]  /*0220*/  NOP ;  /* 0x0000000000007918 */ /* 0x000fc00000000000 */
[----:B------:R-:W-:-:S00]  /*0230*/  NOP ;  /* 0x0000000000007918 */ /* 0x000fc00000000000 */
[----:B------:R-:W-:-:S00]  /*0240*/  NOP ;  /* 0x0000000000007918 */ /* 0x000fc00000000000 */
[----:B------:R-:W-:-:S00]  /*0250*/  NOP ;  /* 0x0000000000007918 */ /* 0x000fc00000000000 */
[----:B------:R-:W-:-:S00]  /*0260*/  NOP ;  /* 0x0000000000007918 */ /* 0x000fc00000000000 */
[----:B------:R-:W-:-:S00]  /*0270*/  NOP ;  /* 0x0000000000007918 */ /* 0x000fc00000000000 */
.L_x_4:


//--------------------- .nv.shared.reserved.0     --------------------------
	.section	.nv.shared.reserved.0,"aw",@nobits
	.weak		__nv_reservedSMEM_offset_0_alias
	.size		__nv_reservedSMEM_offset_0_alias, 0, 64
	.other		__nv_reservedSMEM_offset_0_alias,@"STO_CUDA_RESERVED_SHARED STV_DEFAULT"
__nv_reservedSMEM_offset_0_alias:
	.zero		0
	.zero		64


//--------------------- .nv.constant0._Z12parallel_mulPiPKii --------------------------
	.section	.nv.constant0._Z12parallel_mulPiPKii,"a",@progbits
	.sectionflags	@""
	.align	4
.nv.constant0._Z12parallel_mulPiPKii:
	.zero		916


//--------------------- SYMBOLS --------------------------

	.type		.nv.reservedSmem.offset0,@object
	.size		.nv.reservedSmem.offset0,0x4
